	.headerflags	@"EF_CUDA_TEXMODE_UNIFIED EF_CUDA_64BIT_ADDRESS EF_CUDA_ACCELERATORS EF_CUDA_SM90 EF_CUDA_VIRTUAL_SM(EF_CUDA_SM90)"
	.elftype	@"ET_EXEC"


//--------------------- .nv.info                  --------------------------
	.section	.nv.info,"",@"SHT_CUDA_INFO"
	.align	4


	//----- nvinfo : EIATTR_REGCOUNT
	.align		4
        /*0000*/ 	.byte	0x04, 0x2f
        /*0002*/ 	.short	(.L_3 - .L_2)
	.align		4
.L_2:
        /*0004*/ 	.word	index@(triton_poi_fused__native_batch_norm_legit_no_training_add_22)
        /*0008*/ 	.word	0x00000016


	//----- nvinfo : EIATTR_MIN_STACK_SIZE
	.align		4
.L_3:
        /*000c*/ 	.byte	0x04, 0x12
        /*000e*/ 	.short	(.L_5 - .L_4)
	.align		4
.L_4:
        /*0010*/ 	.word	index@(triton_poi_fused__native_batch_norm_legit_no_training_add_22)
        /*0014*/ 	.word	0x00000000


	//----- nvinfo : EIATTR_FRAME_SIZE
	.align		4
.L_5:
        /*0018*/ 	.byte	0x04, 0x11
        /*001a*/ 	.short	(.L_7 - .L_6)
	.align		4
.L_6:
        /*001c*/ 	.word	index@(triton_poi_fused__native_batch_norm_legit_no_training_add_22)
        /*0020*/ 	.word	0x00000000


	//----- nvinfo : EIATTR_MIN_STACK_SIZE
	.align		4
.L_7:
        /*0024*/ 	.byte	0x04, 0x12
        /*0026*/ 	.short	(.L_9 - .L_8)
	.align		4
.L_8:
        /*0028*/ 	.word	index@(triton_poi_fused__native_batch_norm_legit_no_training_add_22)
        /*002c*/ 	.word	0x00000000
.L_9:


//--------------------- .nv.info.triton_poi_fused__native_batch_norm_legit_no_training_add_22 --------------------------
	.section	.nv.info.triton_poi_fused__native_batch_norm_legit_no_training_add_22,"",@"SHT_CUDA_INFO"
	.sectionflags	@""
	.align	4


	//----- nvinfo : EIATTR_CUDA_API_VERSION
	.align		4
        /*0000*/ 	.byte	0x04, 0x37
        /*0002*/ 	.short	(.L_11 - .L_10)
.L_10:
        /*0004*/ 	.word	0x0000007c


	//----- nvinfo : EIATTR_KPARAM_INFO
	.align		4
.L_11:
        /*0008*/ 	.byte	0x04, 0x17
        /*000a*/ 	.short	(.L_13 - .L_12)
.L_12:
        /*000c*/ 	.word	0x00000000
        /*0010*/ 	.short	0x0007
        /*0012*/ 	.short	0x0038
        /*0014*/ 	.byte	0x00, 0xf0, 0x11, 0x00


	//----- nvinfo : EIATTR_KPARAM_INFO
	.align		4
.L_13:
        /*0018*/ 	.byte	0x04, 0x17
        /*001a*/ 	.short	(.L_15 - .L_14)
.L_14:
        /*001c*/ 	.word	0x00000000
        /*0020*/ 	.short	0x0006
        /*0022*/ 	.short	0x0030
        /*0024*/ 	.byte	0x00, 0xf4, 0x21, 0x00


	//----- nvinfo : EIATTR_KPARAM_INFO
	.align		4
.L_15:
        /*0028*/ 	.byte	0x04, 0x17
        /*002a*/ 	.short	(.L_17 - .L_16)
.L_16:
        /*002c*/ 	.word	0x00000000
        /*0030*/ 	.short	0x0005
        /*0032*/ 	.short	0x0028
        /*0034*/ 	.byte	0x00, 0xf4, 0x21, 0x00


	//----- nvinfo : EIATTR_KPARAM_INFO
	.align		4
.L_17:
        /*0038*/ 	.byte	0x04, 0x17
        /*003a*/ 	.short	(.L_19 - .L_18)
.L_18:
        /*003c*/ 	.word	0x00000000
        /*0040*/ 	.short	0x0004
        /*0042*/ 	.short	0x0020
        /*0044*/ 	.byte	0x00, 0xf4, 0x21, 0x00


	//----- nvinfo : EIATTR_KPARAM_INFO
	.align		4
.L_19:
        /*0048*/ 	.byte	0x04, 0x17
        /*004a*/ 	.short	(.L_21 - .L_20)
.L_20:
        /*004c*/ 	.word	0x00000000
        /*0050*/ 	.short	0x0003
        /*0052*/ 	.short	0x0018
        /*0054*/ 	.byte	0x00, 0xf4, 0x21, 0x00


	//----- nvinfo : EIATTR_KPARAM_INFO
	.align		4
.L_21:
        /*0058*/ 	.byte	0x04, 0x17
        /*005a*/ 	.short	(.L_23 - .L_22)
.L_22:
        /*005c*/ 	.word	0x00000000
        /*0060*/ 	.short	0x0002
        /*0062*/ 	.short	0x0010
        /*0064*/ 	.byte	0x00, 0xf4, 0x21, 0x00


	//----- nvinfo : EIATTR_KPARAM_INFO
	.align		4
.L_23:
        /*0068*/ 	.byte	0x04, 0x17
        /*006a*/ 	.short	(.L_25 - .L_24)
.L_24:
        /*006c*/ 	.word	0x00000000
        /*0070*/ 	.short	0x0001
        /*0072*/ 	.short	0x0008
        /*0074*/ 	.byte	0x00, 0xf4, 0x21, 0x00


	//----- nvinfo : EIATTR_KPARAM_INFO
	.align		4
.L_25:
        /*0078*/ 	.byte	0x04, 0x17
        /*007a*/ 	.short	(.L_27 - .L_26)
.L_26:
        /*007c*/ 	.word	0x00000000
        /*0080*/ 	.short	0x0000
        /*0082*/ 	.short	0x0000
        /*0084*/ 	.byte	0x00, 0xf4, 0x21, 0x00


	//----- nvinfo : EIATTR_SPARSE_MMA_MASK
	.align		4
.L_27:
        /*0088*/ 	.byte	0x03, 0x50
        /*008a*/ 	.short	0x0000


	//----- nvinfo : EIATTR_MAXREG_COUNT
	.align		4
        /*008c*/ 	.byte	0x03, 0x1b
        /*008e*/ 	.short	0x00ff


	//----- nvinfo : EIATTR_EXIT_INSTR_OFFSETS
	.align		4
        /*0090*/ 	.byte	0x04, 0x1c
        /*0092*/ 	.short	(.L_29 - .L_28)


	//   ....[0]....
.L_28:
        /*0094*/ 	.word	0x00000310


	//   ....[1]....
        /*0098*/ 	.word	0x00000330


	//----- nvinfo : EIATTR_REQNTID
	.align		4
.L_29:
        /*009c*/ 	.byte	0x04, 0x10
        /*009e*/ 	.short	(.L_31 - .L_30)
.L_30:
        /*00a0*/ 	.word	0x00000080
        /*00a4*/ 	.word	0x00000001
        /*00a8*/ 	.word	0x00000001


	//----- nvinfo : EIATTR_CBANK_PARAM_SIZE
	.align		4
.L_31:
        /*00ac*/ 	.byte	0x03, 0x19
        /*00ae*/ 	.short	0x003c


	//----- nvinfo : EIATTR_PARAM_CBANK
	.align		4
        /*00b0*/ 	.byte	0x04, 0x0a
        /*00b2*/ 	.short	(.L_33 - .L_32)
	.align		4
.L_32:
        /*00b4*/ 	.word	index@(.nv.constant0.triton_poi_fused__native_batch_norm_legit_no_training_add_22)
        /*00b8*/ 	.short	0x0210
        /*00ba*/ 	.short	0x003c


	//----- nvinfo : EIATTR_SW_WAR
	.align		4
.L_33:
        /*00bc*/ 	.byte	0x04, 0x36
        /*00be*/ 	.short	(.L_35 - .L_34)
.L_34:
        /*00c0*/ 	.word	0x00000008
.L_35:


//--------------------- .nv.callgraph             --------------------------
	.section	.nv.callgraph,"",@"SHT_CUDA_CALLGRAPH"
	.align	4
	.sectionentsize	8
	.align		4
        /*0000*/ 	.word	0x00000000
	.align		4
        /*0004*/ 	.word	0xffffffff
	.align		4
        /*0008*/ 	.word	0x00000000
	.align		4
        /*000c*/ 	.word	0xfffffffe
	.align		4
        /*0010*/ 	.word	0x00000000
	.align		4
        /*0014*/ 	.word	0xfffffffd
	.align		4
        /*0018*/ 	.word	0x00000000
	.align		4
        /*001c*/ 	.word	0xfffffffc


//--------------------- .nv.constant4             --------------------------
	.section	.nv.constant4,"a",@progbits
	.align	8
	.align		8
.nv.constant4:
        /*0000*/ 	.dword	_$_str
	.align		8
        /*0008*/ 	.dword	_$_str_$_2


//--------------------- .text.triton_poi_fused__native_batch_norm_legit_no_training_add_22 --------------------------
	.section	.text.triton_poi_fused__native_batch_norm_legit_no_training_add_22,"ax",@progbits
	.align	128
        .global         triton_poi_fused__native_batch_norm_legit_no_training_add_22
        .type           triton_poi_fused__native_batch_norm_legit_no_training_add_22,@function
        .size           triton_poi_fused__native_batch_norm_legit_no_training_add_22,(.L_x_1 - triton_poi_fused__native_batch_norm_legit_no_training_add_22)
        .other          triton_poi_fused__native_batch_norm_legit_no_training_add_22,@"STO_CUDA_ENTRY STV_DEFAULT"
triton_poi_fused__native_batch_norm_legit_no_training_add_22:
.text.triton_poi_fused__native_batch_norm_legit_no_training_add_22:
[----:B------:R-:W0:Y:S01]  /*0000*/  LDC R1, c[0x0][0x28] ;  /* 0x00000a00ff017b82 */ /* 0x000e220000000800 */
[----:B------:R-:W1:Y:S07]  /*0010*/  S2R R0, SR_TID.X ;  /* 0x0000000000007919 */ /* 0x000e6e0000002100 */
[----:B------:R-:W2:Y:S01]  /*0020*/  LDC.64 R12, c[0x0][0x220] ;  /* 0x00008800ff0c7b82 */ /* 0x000ea20000000a00 */
[----:B------:R-:W-:Y:S01]  /*0030*/  ULDC.64 UR4, c[0x0][0x208] ;  /* 0x0000820000047ab9 */ /* 0x000fe20000000a00 */
[----:B------:R-:W3:Y:S06]  /*0040*/  S2R R3, SR_CTAID.X ;  /* 0x0000000000037919 */ /* 0x000eec0000002500 */
[----:B------:R-:W4:Y:S08]  /*0050*/  LDC.64 R8, c[0x0][0x210] ;  /* 0x00008400ff087b82 */ /* 0x000f300000000a00 */
[----:B------:R-:W5:Y:S08]  /*0060*/  LDC.64 R10, c[0x0][0x218] ;  /* 0x00008600ff0a7b82 */ /* 0x000f700000000a00 */
[----:B------:R-:W5:Y:S01]  /*0070*/  LDC.64 R14, c[0x0][0x228] ;  /* 0x00008a00ff0e7b82 */ /* 0x000f620000000a00 */
[----:B-1----:R-:W-:-:S07]  /*0080*/  LOP3.LUT R0, R0, 0x7f, RZ, 0xc0, !PT ;  /* 0x0000007f00007812 */ /* 0x002fce00078ec0ff */
[----:B------:R-:W1:Y:S01]  /*0090*/  LDC.64 R16, c[0x0][0x230] ;  /* 0x00008c00ff107b82 */ /* 0x000e620000000a00 */
[----:B---3--:R-:W-:-:S04]  /*00a0*/  LEA R0, R3, R0, 0x7 ;  /* 0x0000000003007211 */ /* 0x008fc800078e38ff */
[C---:B------:R-:W-:Y:S01]  /*00b0*/  ISETP.GE.AND P2, PT, R0.reuse, 0x1800, PT ;  /* 0x000018000000780c */ /* 0x040fe20003f46270 */
[----:B------:R-:W-:Y:S02]  /*00c0*/  IMAD.HI R2, R0, 0x2aaaaaab, RZ ;  /* 0x2aaaaaab00027827 */ /* 0x000fe400078e02ff */
[----:B------:R-:W3:Y:S03]  /*00d0*/  LDC.64 R4, c[0x0][0x238] ;  /* 0x00008e00ff047b82 */ /* 0x000ee60000000a00 */
[----:B------:R-:W-:-:S04]  /*00e0*/  SHF.R.U32.HI R3, RZ, 0x1f, R2 ;  /* 0x0000001fff037819 */ /* 0x000fc80000011602 */
[----:B------:R-:W-:-:S05]  /*00f0*/  LEA.HI R3, R2, R3, RZ, 0x1c ;  /* 0x0000000302037211 */ /* 0x000fca00078fe0ff */
[----:B------:R-:W-:Y:S01]  /*0100*/  IMAD R19, R3, -0x60, R0 ;  /* 0xffffffa003137824 */ /* 0x000fe200078e0200 */
[----:B------:R-:W-:-:S03]  /*0110*/  CS2R R2, SRZ ;  /* 0x0000000000027805 */ /* 0x000fc6000001ff00 */
[----:B--2---:R-:W-:-:S05]  /*0120*/  IMAD.WIDE R12, R19, 0x4, R12 ;  /* 0x00000004130c7825 */ /* 0x004fca00078e020c */
[----:B------:R2:W3:Y:S01]  /*0130*/  @!P2 LDG.E.EL R2, desc[UR4][R12.64] ;  /* 0x000000040c02a981 */ /* 0x0004e2000c2e1900 */
[----:B------:R-:W-:Y:S01]  /*0140*/  CS2R R6, SRZ ;  /* 0x0000000000067805 */ /* 0x000fe2000001ff00 */
[----:B----4-:R-:W-:-:S04]  /*0150*/  IMAD.WIDE R8, R0, 0x4, R8 ;  /* 0x0000000400087825 */ /* 0x010fc800078e0208 */
[C---:B-----5:R-:W-:Y:S01]  /*0160*/  IMAD.WIDE R10, R19.reuse, 0x4, R10 ;  /* 0x00000004130a7825 */ /* 0x060fe200078e020a */
[----:B------:R4:W5:Y:S03]  /*0170*/  @!P2 LDG.E R6, desc[UR4][R8.64] ;  /* 0x000000040806a981 */ /* 0x000966000c1e1900 */
[C---:B0-2---:R-:W-:Y:S01]  /*0180*/  IMAD.WIDE R12, R19.reuse, 0x4, R14 ;  /* 0x00000004130c7825 */ /* 0x045fe200078e020e */
[----:B------:R0:W5:Y:S03]  /*0190*/  @!P2 LDG.E.EL R3, desc[UR4][R10.64] ;  /* 0x000000040a03a981 */ /* 0x000166000c2e1900 */
[----:B-1----:R-:W-:Y:S01]  /*01a0*/  IMAD.WIDE R14, R19, 0x4, R16 ;  /* 0x00000004130e7825 */ /* 0x002fe200078e0210 */
[----:B------:R-:W-:Y:S01]  /*01b0*/  CS2R R16, SRZ ;  /* 0x0000000000107805 */ /* 0x000fe2000001ff00 */
[----:B------:R-:W2:Y:S01]  /*01c0*/  @!P2 LDG.E.EL R7, desc[UR4][R12.64] ;  /* 0x000000040c07a981 */ /* 0x000ea2000c2e1900 */
[----:B----4-:R-:W1:Y:S01]  /*01d0*/  LDC.64 R8, c[0x0][0x240] ;  /* 0x00009000ff087b82 */ /* 0x010e620000000a00 */
[----:B---3--:R-:W-:-:S03]  /*01e0*/  IMAD.WIDE R4, R0, 0x4, R4 ;  /* 0x0000000400047825 */ /* 0x008fc600078e0204 */
[----:B------:R-:W2:Y:S04]  /*01f0*/  @!P2 LDG.E.EL R16, desc[UR4][R14.64] ;  /* 0x000000040e10a981 */ /* 0x000ea8000c2e1900 */
[----:B------:R-:W3:Y:S01]  /*0200*/  @!P2 LDG.E R17, desc[UR4][R4.64] ;  /* 0x000000040411a981 */ /* 0x000ee2000c1e1900 */
[----:B0-----:R-:W-:Y:S01]  /*0210*/  HFMA2.MMA R11, -RZ, RZ, 1.625, 0 ;  /* 0x3e800000ff0b7435 */ /* 0x001fe200000001ff */
[----:B------:R-:W-:-:S04]  /*0220*/  FADD R2, R2, 9.9999997473787516356e-06 ;  /* 0x3727c5ac02027421 */ /* 0x000fc80000000000 */
[----:B------:R-:W0:Y:S01]  /*0230*/  MUFU.SQRT R10, R2 ;  /* 0x00000002000a7308 */ /* 0x000e220000002000 */
[----:B-----5:R-:W-:Y:S01]  /*0240*/  FADD R3, -R3, R6 ;  /* 0x0000000603037221 */ /* 0x020fe20000000100 */
[C---:B0-----:R-:W-:Y:S02]  /*0250*/  FSETP.GT.AND P0, PT, R10.reuse, 8.50705917302346158658e+37, PT ;  /* 0x7e8000000a00780b */ /* 0x041fe40003f04000 */
[----:B------:R-:W-:Y:S02]  /*0260*/  FSETP.GEU.AND P1, PT, R10, 1.175494350822287508e-38, PT ;  /* 0x008000000a00780b */ /* 0x000fe40003f2e000 */
[----:B------:R-:W-:-:S09]  /*0270*/  FSEL R11, R11, 1, P0 ;  /* 0x3f8000000b0b7808 */ /* 0x000fd20000000000 */
[----:B------:R-:W-:Y:S02]  /*0280*/  @P0 FMUL R10, R10, 0.25 ;  /* 0x3e8000000a0a0820 */ /* 0x000fe40000400000 */
[----:B------:R-:W-:Y:S02]  /*0290*/  @!P1 FMUL R11, R11, 16777216 ;  /* 0x4b8000000b0b9820 */ /* 0x000fe40000400000 */
[----:B------:R-:W-:-:S06]  /*02a0*/  @!P1 FMUL R10, R10, 16777216 ;  /* 0x4b8000000a0a9820 */ /* 0x000fcc0000400000 */
[----:B------:R-:W0:Y:S02]  /*02b0*/  MUFU.RCP R10, R10 ;  /* 0x0000000a000a7308 */ /* 0x000e240000001000 */
[----:B0-----:R-:W-:-:S04]  /*02c0*/  FMUL R2, R10, R11 ;  /* 0x0000000b0a027220 */ /* 0x001fc80000400000 */
[----:B------:R-:W-:-:S04]  /*02d0*/  FMUL R3, R3, R2 ;  /* 0x0000000203037220 */ /* 0x000fc80000400000 */
[----:B--2---:R-:W-:Y:S01]  /*02e0*/  FFMA R16, R3, R7, R16 ;  /* 0x0000000703107223 */ /* 0x004fe20000000010 */
[----:B-1----:R-:W-:-:S04]  /*02f0*/  IMAD.WIDE R2, R0, 0x4, R8 ;  /* 0x0000000400027825 */ /* 0x002fc800078e0208 */
[----:B---3--:R-:W-:Y:S01]  /*0300*/  FADD R17, R16, R17 ;  /* 0x0000001110117221 */ /* 0x008fe20000000000 */
[----:B------:R-:W-:Y:S06]  /*0310*/  @P2 EXIT ;  /* 0x000000000000294d */ /* 0x000fec0003800000 */
[----:B------:R-:W-:Y:S01]  /*0320*/  STG.E desc[UR4][R2.64], R17 ;  /* 0x0000001102007986 */ /* 0x000fe2000c101904 */
[----:B------:R-:W-:Y:S05]  /*0330*/  EXIT ;  /* 0x000000000000794d */ /* 0x000fea0003800000 */
.L_x_0:
[----:B------:R-:W-:-:S00]  /*0340*/  BRA `(.L_x_0) ;  /* 0xfffffffc00fc7947 */ /* 0x000fc0000383ffff */
[----:B------:R-:W-:-:S00]  /*0350*/  NOP ;  /* 0x0000000000007918 */ /* 0x000fc00000000000 */
        /* <DEDUP_REMOVED lines=10> */
.L_x_1:


//--------------------- .nv.global.init           --------------------------
	.section	.nv.global.init,"aw",@progbits
.nv.global.init:
	.type		_$_str,@object
	.size		_$_str,(_$_str_$_2 - _$_str)
_$_str:
        /*0000*/ 	.byte	0x5f, 0x5f, 0x43, 0x55, 0x44, 0x41, 0x5f, 0x46, 0x54, 0x5a, 0x00
	.type		_$_str_$_2,@object
	.size		_$_str_$_2,(.L_1 - _$_str_$_2)
_$_str_$_2:
        /*000b*/ 	.byte	0x5f, 0x5f, 0x43, 0x55, 0x44, 0x41, 0x5f, 0x50, 0x52, 0x45, 0x43, 0x5f, 0x53, 0x51, 0x52, 0x54
        /*001b*/ 	.byte	0x00
.L_1:


//--------------------- .nv.constant0.triton_poi_fused__native_batch_norm_legit_no_training_add_22 --------------------------
	.section	.nv.constant0.triton_poi_fused__native_batch_norm_legit_no_training_add_22,"a",@progbits
	.sectionflags	@""
	.align	4
.nv.constant0.triton_poi_fused__native_batch_norm_legit_no_training_add_22:
	.zero		588
